//
// Generated by NVIDIA NVVM Compiler
//
// Compiler Build ID: CL-36424714
// Cuda compilation tools, release 13.0, V13.0.88
// Based on NVVM 20.0.0
//

.version 9.0
.target sm_100
.address_size 64

	// .globl	_Z6kernelP5uint4

.visible .entry _Z6kernelP5uint4(
	.param .u64 .ptr .align 1 _Z6kernelP5uint4_param_0
)
{
	.reg .b32 	%r<3>;
	.reg .b64 	%rd<5>;

	ld.param.u64 	%rd1, [_Z6kernelP5uint4_param_0];
	cvta.to.global.u64 	%rd2, %rd1;
	mov.u32 	%r1, %tid.x;
	mul.wide.u32 	%rd3, %r1, 16;
	add.s64 	%rd4, %rd2, %rd3;
	mov.b32 	%r2, 1;
	st.global.v4.u32 	[%rd4], {%r2, %r2, %r2, %r2};
	ret;

}


// ===== COMPILED SASS (sm_100) =====

	.target	sm_100

	.elftype	@"ET_EXEC"


//--------------------- .note.nv.tkinfo           --------------------------
	.section	.note.nv.tkinfo,"",@"SHT_NOTE"
	.sectionflags	@"SHF_NOTE_NV_TKINFO"
	.tkinfo
        /*0018*/ 	.word	0x00000002
        /*0030*/ 	.string	""
        /*0030*/ 	.string	"ptxas"
        /*0030*/ 	.string	"Cuda compilation tools, release 13.0, V13.0.88"
        /*0030*/ 	.string	"Build cuda_13.0.r13.0/compiler.36424714_0"
        /*0030*/ 	.string	"-arch sm_100 -m 64 "



//--------------------- .note.nv.cuinfo           --------------------------
	.section	.note.nv.cuinfo,"",@"SHT_NOTE"
	.sectionflags	@"SHF_NOTE_NV_CUINFO"
        /*0018*/ 	.short	0x0002
        /*001a*/ 	.short	0x0064
        /*001c*/ 	.short	0x0082
	.zero		2


//--------------------- .nv.info                  --------------------------
	.section	.nv.info,"",@"SHT_CUDA_INFO"
	.align	4


	//----- nvinfo : EIATTR_REGCOUNT
	.align		4
        /*0000*/ 	.byte	0x04, 0x2f
        /*0002*/ 	.short	(.L_1 - .L_0)
	.align		4
.L_0:
        /*0004*/ 	.word	index@(_Z6kernelP5uint4)
        /*0008*/ 	.word	0x0000000a


	//----- nvinfo : EIATTR_FRAME_SIZE
	.align		4
.L_1:
        /*000c*/ 	.byte	0x04, 0x11
        /*000e*/ 	.short	(.L_3 - .L_2)
	.align		4
.L_2:
        /*0010*/ 	.word	index@(_Z6kernelP5uint4)
        /*0014*/ 	.word	0x00000000


	//----- nvinfo : EIATTR_MIN_STACK_SIZE
	.align		4
.L_3:
        /*0018*/ 	.byte	0x04, 0x12
        /*001a*/ 	.short	(.L_5 - .L_4)
	.align		4
.L_4:
        /*001c*/ 	.word	index@(_Z6kernelP5uint4)
        /*0020*/ 	.word	0x00000000
.L_5:


//--------------------- .nv.compat                --------------------------
	.section	.nv.compat,"",@"SHT_CUDA_COMPAT_INFO"
	.align	4
        /*0000*/ 	.byte	0x02, 0x09, 0x00, 0x00, 0x02, 0x02, 0x01, 0x00, 0x02, 0x05, 0x05, 0x00, 0x03, 0x07, 0x01, 0x01
        /*0010*/ 	.byte	0x02, 0x03, 0x00, 0x00, 0x02, 0x06, 0x01, 0x00, 0x04, 0x0b, 0x08, 0x00, 0x09, 0x00, 0x00, 0x00
        /*0020*/ 	.byte	0x00, 0x00, 0x00, 0x00


//--------------------- .nv.info._Z6kernelP5uint4 --------------------------
	.section	.nv.info._Z6kernelP5uint4,"",@"SHT_CUDA_INFO"
	.sectionflags	@""
	.align	4


	//----- nvinfo : EIATTR_CUDA_API_VERSION
	.align		4
        /*0000*/ 	.byte	0x04, 0x37
        /*0002*/ 	.short	(.L_7 - .L_6)
.L_6:
        /*0004*/ 	.word	0x00000082


	//----- nvinfo : EIATTR_KPARAM_INFO
	.align		4
.L_7:
        /*0008*/ 	.byte	0x04, 0x17
        /*000a*/ 	.short	(.L_9 - .L_8)
.L_8:
        /*000c*/ 	.word	0x00000000
        /*0010*/ 	.short	0x0000
        /*0012*/ 	.short	0x0000
        /*0014*/ 	.byte	0x00, 0xf5, 0x21, 0x00


	//----- nvinfo : EIATTR_SPARSE_MMA_MASK
	.align		4
.L_9:
        /*0018*/ 	.byte	0x03, 0x50
        /*001a*/ 	.short	0x0000


	//----- nvinfo : EIATTR_MAXREG_COUNT
	.align		4
        /*001c*/ 	.byte	0x03, 0x1b
        /*001e*/ 	.short	0x00ff


	//----- nvinfo : EIATTR_MERCURY_ISA_VERSION
	.align		4
        /*0020*/ 	.byte	0x03, 0x5f
        /*0022*/ 	.short	0x0101


	//----- nvinfo : EIATTR_VRC_CTA_INIT_COUNT
	.align		4
        /*0024*/ 	.byte	0x02, 0x4a
	.zero		1
	.zero		1


	//----- nvinfo : EIATTR_EXIT_INSTR_OFFSETS
	.align		4
        /*0028*/ 	.byte	0x04, 0x1c
        /*002a*/ 	.short	(.L_11 - .L_10)


	//   ....[0]....
.L_10:
        /*002c*/ 	.word	0x000000a0


	//----- nvinfo : EIATTR_CBANK_PARAM_SIZE
	.align		4
.L_11:
        /*0030*/ 	.byte	0x03, 0x19
        /*0032*/ 	.short	0x0008


	//----- nvinfo : EIATTR_PARAM_CBANK
	.align		4
        /*0034*/ 	.byte	0x04, 0x0a
        /*0036*/ 	.short	(.L_13 - .L_12)
	.align		4
.L_12:
        /*0038*/ 	.word	index@(.nv.constant0._Z6kernelP5uint4)
        /*003c*/ 	.short	0x0380
        /*003e*/ 	.short	0x0008


	//----- nvinfo : EIATTR_SW_WAR
	.align		4
.L_13:
        /*0040*/ 	.byte	0x04, 0x36
        /*0042*/ 	.short	(.L_15 - .L_14)
.L_14:
        /*0044*/ 	.word	0x00000008
.L_15:


//--------------------- .nv.callgraph             --------------------------
	.section	.nv.callgraph,"",@"SHT_CUDA_CALLGRAPH"
	.align	4
	.sectionentsize	8
	.align		4
        /*0000*/ 	.word	0x00000000
	.align		4
        /*0004*/ 	.word	0xffffffff
	.align		4
        /*0008*/ 	.word	0x00000000
	.align		4
        /*000c*/ 	.word	0xfffffffe
	.align		4
        /*0010*/ 	.word	0x00000000
	.align		4
        /*0014*/ 	.word	0xfffffffd
	.align		4
        /*0018*/ 	.word	0x00000000
	.align		4
        /*001c*/ 	.word	0xfffffffc


//--------------------- .text._Z6kernelP5uint4    --------------------------
	.section	.text._Z6kernelP5uint4,"ax",@progbits
	.align	128
        .global         _Z6kernelP5uint4
        .type           _Z6kernelP5uint4,@function
        .size           _Z6kernelP5uint4,(.L_x_1 - _Z6kernelP5uint4)
        .other          _Z6kernelP5uint4,@"STO_CUDA_ENTRY STV_DEFAULT"
_Z6kernelP5uint4:
.text._Z6kernelP5uint4:
[----:B------:R-:W-:Y:S01]  /*0000*/  LDC R1, c[0x0][0x37c] ;  /* 0x0000df00ff017b82 */ /* 0x000fe20000000800 */
[----:B------:R-:W0:Y:S07]  /*0010*/  S2R R5, SR_TID.X ;  /* 0x0000000000057919 */ /* 0x000e2e0000002100 */
[----:B------:R-:W0:Y:S01]  /*0020*/  LDC.64 R2, c[0x0][0x380] ;  /* 0x0000e000ff027b82 */ /* 0x000e220000000a00 */
[----:B------:R-:W1:Y:S01]  /*0030*/  LDCU.64 UR4, c[0x0][0x358] ;  /* 0x00006b00ff0477ac */ /* 0x000e620008000a00 */
[----:B------:R-:W-:Y:S01]  /*0040*/  HFMA2 R4, -RZ, RZ, 0, 5.9604644775390625e-08 ;  /* 0x00000001ff047431 */ /* 0x000fe200000001ff */
[----:B------:R-:W-:Y:S01]  /*0050*/  MOV R7, 0x1 ;  /* 0x0000000100077802 */ /* 0x000fe20000000f00 */
[----:B------:R-:W-:-:S02]  /*0060*/  HFMA2 R6, -RZ, RZ, 0, 5.9604644775390625e-08 ;  /* 0x00000001ff067431 */ /* 0x000fc400000001ff */
[----:B0-----:R-:W-:Y:S01]  /*0070*/  IMAD.WIDE.U32 R2, R5, 0x10, R2 ;  /* 0x0000001005027825 */ /* 0x001fe200078e0002 */
[----:B------:R-:W-:-:S05]  /*0080*/  MOV R5, 0x1 ;  /* 0x0000000100057802 */ /* 0x000fca0000000f00 */
[----:B-1----:R-:W-:Y:S01]  /*0090*/  STG.E.128 desc[UR4][R2.64], R4 ;  /* 0x0000000402007986 */ /* 0x002fe2000c101d04 */
[----:B------:R-:W-:Y:S05]  /*00a0*/  EXIT ;  /* 0x000000000000794d */ /* 0x000fea0003800000 */
.L_x_0:
[----:B------:R-:W-:-:S00]  /*00b0*/  BRA `(.L_x_0) ;  /* 0xfffffffc00fc7947 */ /* 0x000fc0000383ffff */
[----:B------:R-:W-:-:S00]  /*00c0*/  NOP ;  /* 0x0000000000007918 */ /* 0x000fc00000000000 */
        /* <DEDUP_REMOVED lines=11> */
.L_x_1:


//--------------------- .nv.shared.reserved.0     --------------------------
	.section	.nv.shared.reserved.0,"aw",@nobits
	.weak		__nv_reservedSMEM_offset_0_alias
	.size		__nv_reservedSMEM_offset_0_alias, 0, 64
	.other		__nv_reservedSMEM_offset_0_alias,@"STO_CUDA_RESERVED_SHARED STV_DEFAULT"
__nv_reservedSMEM_offset_0_alias:
	.zero		0
	.zero		64


//--------------------- .nv.constant0._Z6kernelP5uint4 --------------------------
	.section	.nv.constant0._Z6kernelP5uint4,"a",@progbits
	.sectionflags	@""
	.align	4
.nv.constant0._Z6kernelP5uint4:
	.zero		904


//--------------------- SYMBOLS --------------------------

	.type		.nv.reservedSmem.offset0,@object
	.size		.nv.reservedSmem.offset0,0x4
